	.headerflags	@"EF_CUDA_TEXMODE_UNIFIED EF_CUDA_64BIT_ADDRESS EF_CUDA_SM89 EF_CUDA_VIRTUAL_SM(EF_CUDA_SM89)"
	.elftype	@"ET_EXEC"


//--------------------- .nv.info                  --------------------------
	.section	.nv.info,"",@"SHT_CUDA_INFO"
	.align	4


	//----- nvinfo : EIATTR_REGCOUNT
	.align		4
        /*0000*/ 	.byte	0x04, 0x2f
        /*0002*/ 	.short	(.L_1 - .L_0)
	.align		4
.L_0:
        /*0004*/ 	.word	index@(triton__0d1d2d3d4d5de)
        /*0008*/ 	.word	0x00000019


	//----- nvinfo : EIATTR_MAX_STACK_SIZE
	.align		4
.L_1:
        /*000c*/ 	.byte	0x04, 0x23
        /*000e*/ 	.short	(.L_3 - .L_2)
	.align		4
.L_2:
        /*0010*/ 	.word	index@(triton__0d1d2d3d4d5de)
        /*0014*/ 	.word	0x00000000


	//----- nvinfo : EIATTR_MIN_STACK_SIZE
	.align		4
.L_3:
        /*0018*/ 	.byte	0x04, 0x12
        /*001a*/ 	.short	(.L_5 - .L_4)
	.align		4
.L_4:
        /*001c*/ 	.word	index@(triton__0d1d2d3d4d5de)
        /*0020*/ 	.word	0x00000000


	//----- nvinfo : EIATTR_FRAME_SIZE
	.align		4
.L_5:
        /*0024*/ 	.byte	0x04, 0x11
        /*0026*/ 	.short	(.L_7 - .L_6)
	.align		4
.L_6:
        /*0028*/ 	.word	index@(triton__0d1d2d3d4d5de)
        /*002c*/ 	.word	0x00000000
.L_7:


//--------------------- .nv.info.triton__0d1d2d3d4d5de --------------------------
	.section	.nv.info.triton__0d1d2d3d4d5de,"",@"SHT_CUDA_INFO"
	.align	4


	//----- nvinfo : EIATTR_CUDA_API_VERSION
	.align		4
        /*0000*/ 	.byte	0x04, 0x37
        /*0002*/ 	.short	(.L_9 - .L_8)
.L_8:
        /*0004*/ 	.word	0x0000007b


	//----- nvinfo : EIATTR_PARAM_CBANK
	.align		4
.L_9:
        /*0008*/ 	.byte	0x04, 0x0a
        /*000a*/ 	.short	(.L_11 - .L_10)
	.align		4
.L_10:
        /*000c*/ 	.word	index@(.nv.constant0.triton__0d1d2d3d4d5de)
        /*0010*/ 	.short	0x0160
        /*0012*/ 	.short	0x002c


	//----- nvinfo : EIATTR_CBANK_PARAM_SIZE
	.align		4
.L_11:
        /*0014*/ 	.byte	0x03, 0x19
        /*0016*/ 	.short	0x002c


	//----- nvinfo : EIATTR_KPARAM_INFO
	.align		4
        /*0018*/ 	.byte	0x04, 0x17
        /*001a*/ 	.short	(.L_13 - .L_12)
.L_12:
        /*001c*/ 	.word	0x00000000
        /*0020*/ 	.short	0x0005
        /*0022*/ 	.short	0x0028
        /*0024*/ 	.byte	0x00, 0xf0, 0x11, 0x00


	//----- nvinfo : EIATTR_KPARAM_INFO
	.align		4
.L_13:
        /*0028*/ 	.byte	0x04, 0x17
        /*002a*/ 	.short	(.L_15 - .L_14)
.L_14:
        /*002c*/ 	.word	0x00000000
        /*0030*/ 	.short	0x0004
        /*0032*/ 	.short	0x0020
        /*0034*/ 	.byte	0x00, 0xf0, 0x21, 0x00


	//----- nvinfo : EIATTR_KPARAM_INFO
	.align		4
.L_15:
        /*0038*/ 	.byte	0x04, 0x17
        /*003a*/ 	.short	(.L_17 - .L_16)
.L_16:
        /*003c*/ 	.word	0x00000000
        /*0040*/ 	.short	0x0003
        /*0042*/ 	.short	0x0018
        /*0044*/ 	.byte	0x00, 0xf0, 0x21, 0x00


	//----- nvinfo : EIATTR_KPARAM_INFO
	.align		4
.L_17:
        /*0048*/ 	.byte	0x04, 0x17
        /*004a*/ 	.short	(.L_19 - .L_18)
.L_18:
        /*004c*/ 	.word	0x00000000
        /*0050*/ 	.short	0x0002
        /*0052*/ 	.short	0x0010
        /*0054*/ 	.byte	0x00, 0xf0, 0x21, 0x00


	//----- nvinfo : EIATTR_KPARAM_INFO
	.align		4
.L_19:
        /*0058*/ 	.byte	0x04, 0x17
        /*005a*/ 	.short	(.L_21 - .L_20)
.L_20:
        /*005c*/ 	.word	0x00000000
        /*0060*/ 	.short	0x0001
        /*0062*/ 	.short	0x0008
        /*0064*/ 	.byte	0x00, 0xf0, 0x21, 0x00


	//----- nvinfo : EIATTR_KPARAM_INFO
	.align		4
.L_21:
        /*0068*/ 	.byte	0x04, 0x17
        /*006a*/ 	.short	(.L_23 - .L_22)
.L_22:
        /*006c*/ 	.word	0x00000000
        /*0070*/ 	.short	0x0000
        /*0072*/ 	.short	0x0000
        /*0074*/ 	.byte	0x00, 0xf0, 0x21, 0x00


	//----- nvinfo : EIATTR_MAXREG_COUNT
	.align		4
.L_23:
        /*0078*/ 	.byte	0x03, 0x1b
        /*007a*/ 	.short	0x00ff


	//----- nvinfo : EIATTR_EXIT_INSTR_OFFSETS
	.align		4
        /*007c*/ 	.byte	0x04, 0x1c
        /*007e*/ 	.short	(.L_25 - .L_24)


	//   ....[0]....
.L_24:
        /*0080*/ 	.word	0x00000650


	//----- nvinfo : EIATTR_MAX_THREADS
	.align		4
.L_25:
        /*0084*/ 	.byte	0x04, 0x05
        /*0086*/ 	.short	(.L_27 - .L_26)
.L_26:
        /*0088*/ 	.word	0x00000080
        /*008c*/ 	.word	0x00000001
        /*0090*/ 	.word	0x00000001
.L_27:


//--------------------- .nv.rel.action            --------------------------
	.section	.nv.rel.action,"",@"SHT_CUDA_RELOCINFO"
	.align	8
	.sectionentsize	8
        /*0000*/ 	.byte	0x73, 0x00, 0x00, 0x00, 0x00, 0x00, 0x00, 0x00, 0x00, 0x00, 0x00, 0x11, 0x25, 0x00, 0x05, 0x36


//--------------------- .nv.constant0.triton__0d1d2d3d4d5de --------------------------
	.section	.nv.constant0.triton__0d1d2d3d4d5de,"a",@progbits
	.align	4
.nv.constant0.triton__0d1d2d3d4d5de:
	.zero		396


//--------------------- .text.triton__0d1d2d3d4d5de --------------------------
	.section	.text.triton__0d1d2d3d4d5de,"ax",@progbits
	.sectioninfo	@"SHI_REGISTERS=25"
	.align	128
        .global         triton__0d1d2d3d4d5de
        .type           triton__0d1d2d3d4d5de,@function
        .size           triton__0d1d2d3d4d5de,(.L_x_1 - triton__0d1d2d3d4d5de)
        .other          triton__0d1d2d3d4d5de,@"STO_CUDA_ENTRY STV_DEFAULT"
triton__0d1d2d3d4d5de:
.text.triton__0d1d2d3d4d5de:
[----:B------:R-:W-:-:S02]  /*0000*/  IMAD.MOV.U32 R1, RZ, RZ, c[0x0][0x28] ;  /* 0x00000a00ff017624 */ /* 0x000fc400078e00ff */
[----:B------:R-:W0:Y:S01]  /*0010*/  S2R R0, SR_TID.X ;  /* 0x0000000000007919 */ /* 0x000e220000002100 */
[----:B------:R-:W-:-:S03]  /*0020*/  ULDC.64 UR4, c[0x0][0x118] ;  /* 0x0000460000047ab9 */ /* 0x000fc60000000a00 */
[----:B------:R-:W1:Y:S01]  /*0030*/  S2R R5, SR_CTAID.X ;  /* 0x0000000000057919 */ /* 0x000e620000002500 */
[----:B0-----:R-:W-:Y:S01]  /*0040*/  IMAD.SHL.U32 R0, R0, 0x2, RZ ;  /* 0x0000000200007824 */ /* 0x001fe200078e00ff */
[----:B-1----:R-:W-:-:S04]  /*0050*/  SHF.R.S32.HI R3, RZ, 0x17, R5 ;  /* 0x00000017ff037819 */ /* 0x002fc80000011405 */
[----:B------:R-:W-:Y:S02]  /*0060*/  LOP3.LUT R0, R0, 0xfe, RZ, 0xc0, !PT ;  /* 0x000000fe00007812 */ /* 0x000fe400078ec0ff */
[----:B------:R-:W-:-:S03]  /*0070*/  SGXT R3, R3, 0x1 ;  /* 0x000000010303781a */ /* 0x000fc60000000200 */
[----:B------:R-:W-:-:S05]  /*0080*/  IMAD R0, R5, 0x100, R0 ;  /* 0x0000010005007824 */ /* 0x000fca00078e0200 */
[CC--:B------:R-:W-:Y:S02]  /*0090*/  LEA.HI R2, R3.reuse, R0.reuse, RZ, 0x8 ;  /* 0x0000000003027211 */ /* 0x0c0fe400078f40ff */
[----:B------:R-:W-:Y:S02]  /*00a0*/  LEA.HI R4, R3, R0, RZ, 0xb ;  /* 0x0000000003047211 */ /* 0x000fe400078f58ff */
[--C-:B------:R-:W-:Y:S02]  /*00b0*/  SHF.R.S32.HI R6, RZ, 0x8, R2.reuse ;  /* 0x00000008ff067819 */ /* 0x100fe40000011402 */
[----:B------:R-:W-:Y:S02]  /*00c0*/  SHF.R.S32.HI R7, RZ, 0x1f, R2 ;  /* 0x0000001fff077819 */ /* 0x000fe40000011402 */
[----:B------:R-:W-:Y:S02]  /*00d0*/  LOP3.LUT R5, R2, 0xffffff00, RZ, 0xc0, !PT ;  /* 0xffffff0002057812 */ /* 0x000fe400078ec0ff */
[----:B------:R-:W-:-:S02]  /*00e0*/  LEA.HI R7, R7, R6, RZ, 0x2 ;  /* 0x0000000607077211 */ /* 0x000fc400078f10ff */
[----:B------:R-:W-:Y:S01]  /*00f0*/  LEA.HI R13, R3, R0, RZ, 0xa ;  /* 0x00000000030d7211 */ /* 0x000fe200078f50ff */
[----:B------:R-:W-:Y:S01]  /*0100*/  IMAD.IADD R5, R0, 0x1, -R5 ;  /* 0x0000000100057824 */ /* 0x000fe200078e0a05 */
[----:B------:R-:W-:Y:S01]  /*0110*/  LOP3.LUT R7, R7, 0xffffc, RZ, 0xc0, !PT ;  /* 0x000ffffc07077812 */ /* 0x000fe200078ec0ff */
[----:B------:R-:W-:Y:S01]  /*0120*/  IMAD.MOV.U32 R3, RZ, RZ, 0x2 ;  /* 0x00000002ff037424 */ /* 0x000fe200078e00ff */
[----:B------:R-:W-:Y:S02]  /*0130*/  SHF.R.S32.HI R4, RZ, 0xb, R4 ;  /* 0x0000000bff047819 */ /* 0x000fe40000011404 */
[----:B------:R-:W-:Y:S01]  /*0140*/  ISETP.GE.AND P1, PT, R5, 0x80, PT ;  /* 0x000000800500780c */ /* 0x000fe20003f26270 */
[----:B------:R-:W-:Y:S01]  /*0150*/  IMAD.IADD R7, R6, 0x1, -R7 ;  /* 0x0000000106077824 */ /* 0x000fe200078e0a07 */
[----:B------:R-:W-:Y:S02]  /*0160*/  SHF.R.S32.HI R6, RZ, 0xa, R13 ;  /* 0x0000000aff067819 */ /* 0x000fe4000001140d */
[----:B------:R-:W-:-:S02]  /*0170*/  LEA R4, R4, R5, 0xa ;  /* 0x0000000504047211 */ /* 0x000fc400078e50ff */
[----:B------:R-:W-:Y:S02]  /*0180*/  LEA.HI R2, R13, R6, RZ, 0x1 ;  /* 0x000000060d027211 */ /* 0x000fe400078f08ff */
[----:B------:R-:W-:Y:S01]  /*0190*/  ISETP.GT.AND P0, PT, R5, 0x7f, PT ;  /* 0x0000007f0500780c */ /* 0x000fe20003f04270 */
[----:B------:R-:W-:Y:S01]  /*01a0*/  IMAD R14, R7, 0x1000, R4 ;  /* 0x00001000070e7824 */ /* 0x000fe200078e0204 */
[----:B------:R-:W-:Y:S02]  /*01b0*/  LOP3.LUT R7, R2, 0xfffffe, RZ, 0xc0, !PT ;  /* 0x00fffffe02077812 */ /* 0x000fe400078ec0ff */
[----:B------:R-:W-:Y:S02]  /*01c0*/  MOV R2, RZ ;  /* 0x000000ff00027202 */ /* 0x000fe40000000f00 */
[----:B------:R-:W-:Y:S01]  /*01d0*/  IADD3 R4, R14, 0x280, RZ ;  /* 0x000002800e047810 */ /* 0x000fe20007ffe0ff */
[----:B------:R-:W-:Y:S01]  /*01e0*/  IMAD.IADD R7, R6, 0x1, -R7 ;  /* 0x0000000106077824 */ /* 0x000fe200078e0a07 */
[----:B------:R-:W-:-:S03]  /*01f0*/  IADD3 R8, R14, 0x180, RZ ;  /* 0x000001800e087810 */ /* 0x000fc60007ffe0ff */
[----:B------:R-:W-:-:S04]  /*0200*/  IMAD.WIDE R4, R4, R3, c[0x0][0x160] ;  /* 0x0000580004047625 */ /* 0x000fc800078e0203 */
[----:B------:R-:W-:Y:S01]  /*0210*/  IMAD R20, R7, 0x100, R14 ;  /* 0x0000010007147824 */ /* 0x000fe200078e020e */
[----:B------:R-:W-:Y:S01]  /*0220*/  CS2R R10, SRZ ;  /* 0x00000000000a7805 */ /* 0x000fe2000001ff00 */
[----:B------:R0:W2:Y:S01]  /*0230*/  @!P1 LDG.E R2, [R4.64] ;  /* 0x0000000404029981 */ /* 0x0000a2000c1e1900 */
[-C--:B------:R-:W-:Y:S02]  /*0240*/  IMAD.WIDE R8, R8, R3.reuse, c[0x0][0x160] ;  /* 0x0000580008087625 */ /* 0x080fe400078e0203 */
[C---:B------:R-:W-:Y:S02]  /*0250*/  IADD3 R6, R20.reuse, 0x80, RZ ;  /* 0x0000008014067810 */ /* 0x040fe40007ffe0ff */
[----:B------:R-:W-:Y:S01]  /*0260*/  IADD3 R16, R20, -0x80, RZ ;  /* 0xffffff8014107810 */ /* 0x000fe20007ffe0ff */
[----:B------:R-:W-:Y:S01]  /*0270*/  IMAD.MOV.U32 R12, RZ, RZ, RZ ;  /* 0x000000ffff0c7224 */ /* 0x000fe200078e00ff */
[----:B------:R1:W3:Y:S01]  /*0280*/  @P0 LDG.E R11, [R8.64] ;  /* 0x00000004080b0981 */ /* 0x0002e2000c1e1900 */
[----:B------:R-:W-:-:S04]  /*0290*/  IMAD.WIDE R6, R6, R3, c[0x0][0x160] ;  /* 0x0000580006067625 */ /* 0x000fc800078e0203 */
[----:B------:R-:W-:Y:S01]  /*02a0*/  IMAD.WIDE R16, R16, R3, c[0x0][0x160] ;  /* 0x0000580010107625 */ /* 0x000fe200078e0203 */
[----:B------:R4:W5:Y:S01]  /*02b0*/  @!P1 LDG.E R12, [R6.64] ;  /* 0x00000004060c9981 */ /* 0x000962000c1e1900 */
[----:B------:R-:W-:-:S03]  /*02c0*/  LOP3.LUT R13, R13, 0xfffffc00, RZ, 0xc0, !PT ;  /* 0xfffffc000d0d7812 */ /* 0x000fc600078ec0ff */
[----:B------:R2:W5:Y:S01]  /*02d0*/  @P0 LDG.E R10, [R16.64] ;  /* 0x00000004100a0981 */ /* 0x000562000c1e1900 */
[----:B------:R-:W-:Y:S01]  /*02e0*/  MOV R22, 0x4 ;  /* 0x0000000400167802 */ /* 0x000fe20000000f00 */
[----:B------:R-:W-:Y:S01]  /*02f0*/  IMAD.IADD R13, R0, 0x1, -R13 ;  /* 0x00000001000d7824 */ /* 0x000fe200078e0a0d */
[----:B------:R-:W-:Y:S01]  /*0300*/  IADD3 R18, R14, 0x200, RZ ;  /* 0x000002000e127810 */ /* 0x000fe20007ffe0ff */
[----:B------:R-:W-:-:S04]  /*0310*/  IMAD.WIDE R14, R20, R3, c[0x0][0x160] ;  /* 0x00005800140e7625 */ /* 0x000fc800078e0203 */
[CC--:B0-----:R-:W-:Y:S01]  /*0320*/  IMAD.WIDE R4, R13.reuse, R22.reuse, c[0x0][0x170] ;  /* 0x00005c000d047625 */ /* 0x0c1fe200078e0216 */
[----:B-1----:R0:W5:Y:S03]  /*0330*/  LDG.E R9, [R14.64] ;  /* 0x000000040e097981 */ /* 0x002166000c1e1900 */
[----:B------:R-:W-:Y:S02]  /*0340*/  IMAD.WIDE R18, R18, R3, c[0x0][0x160] ;  /* 0x0000580012127625 */ /* 0x000fe400078e0203 */
[----:B------:R-:W5:Y:S02]  /*0350*/  LDG.E.EL.64 R4, [R4.64] ;  /* 0x0000000404047981 */ /* 0x000f64000c2e1b00 */
[----:B----4-:R-:W-:Y:S02]  /*0360*/  IMAD.WIDE R6, R13, R22, c[0x0][0x168] ;  /* 0x00005a000d067625 */ /* 0x010fe400078e0216 */
[----:B------:R-:W4:Y:S04]  /*0370*/  LDG.E R8, [R18.64] ;  /* 0x0000000412087981 */ /* 0x000f28000c1e1900 */
[----:B------:R-:W4:Y:S01]  /*0380*/  LDG.E.EL.64 R6, [R6.64] ;  /* 0x0000000406067981 */ /* 0x000f22000c2e1b00 */
[----:B--2---:R-:W-:-:S05]  /*0390*/  SEL R2, R2, RZ, !P1 ;  /* 0x000000ff02027207 */ /* 0x004fca0004800000 */
[----:B------:R-:W-:Y:S01]  /*03a0*/  IMAD.U32 R13, R2, 0x10000, RZ ;  /* 0x00010000020d7824 */ /* 0x000fe200078e00ff */
[----:B---3--:R-:W-:-:S03]  /*03b0*/  SEL R11, R11, RZ, P0 ;  /* 0x000000ff0b0b7207 */ /* 0x008fc60000000000 */
[----:B------:R-:W-:Y:S02]  /*03c0*/  FADD R17, RZ, -R13 ;  /* 0x8000000dff117221 */ /* 0x000fe40000000000 */
[----:B------:R-:W-:Y:S01]  /*03d0*/  IMAD.U32 R13, R11, 0x10000, RZ ;  /* 0x000100000b0d7824 */ /* 0x000fe200078e00ff */
[----:B-----5:R-:W-:Y:S02]  /*03e0*/  SEL R12, R12, RZ, !P1 ;  /* 0x000000ff0c0c7207 */ /* 0x020fe40004800000 */
[----:B------:R-:W-:Y:S02]  /*03f0*/  PRMT R11, R2, 0x7632, R11 ;  /* 0x00007632020b7816 */ /* 0x000fe4000000000b */
[----:B------:R-:W-:Y:S02]  /*0400*/  SEL R10, R10, RZ, P0 ;  /* 0x000000ff0a0a7207 */ /* 0x000fe40000000000 */
[----:B------:R-:W-:Y:S02]  /*0410*/  PRMT R2, R12, 0x7632, R2 ;  /* 0x000076320c027816 */ /* 0x000fe40000000002 */
[----:B------:R-:W-:Y:S01]  /*0420*/  PRMT R16, R11, 0x7632, R16 ;  /* 0x000076320b107816 */ /* 0x000fe20000000010 */
[----:B0-----:R-:W-:Y:S01]  /*0430*/  IMAD.U32 R14, R10, 0x10000, RZ ;  /* 0x000100000a0e7824 */ /* 0x001fe200078e00ff */
[----:B------:R-:W-:-:S02]  /*0440*/  SHF.L.U32 R12, R12, 0x10, RZ ;  /* 0x000000100c0c7819 */ /* 0x000fc400000006ff */
[----:B------:R-:W-:Y:S01]  /*0450*/  @P1 FSEL R17, R13, RZ, P0 ;  /* 0x000000ff0d111208 */ /* 0x000fe20000000000 */
[----:B------:R-:W-:Y:S01]  /*0460*/  IMAD.U32 R15, R11, 0x10000, RZ ;  /* 0x000100000b0f7824 */ /* 0x000fe200078e00ff */
[----:B------:R-:W-:Y:S01]  /*0470*/  PRMT R13, R10, 0x7632, R13 ;  /* 0x000076320a0d7816 */ /* 0x000fe2000000000d */
[----:B------:R-:W-:Y:S01]  /*0480*/  FADD R11, RZ, -R12 ;  /* 0x8000000cff0b7221 */ /* 0x000fe20000000000 */
[----:B------:R-:W-:Y:S01]  /*0490*/  IMAD.U32 R16, R16, 0x10000, RZ ;  /* 0x0001000010107824 */ /* 0x000fe200078e00ff */
[----:B------:R-:W-:Y:S01]  /*04a0*/  @P1 FSEL R11, R14, RZ, P0 ;  /* 0x000000ff0e0b1208 */ /* 0x000fe20000000000 */
[----:B------:R-:W-:Y:S01]  /*04b0*/  IMAD.U32 R2, R2, 0x10000, RZ ;  /* 0x0001000002027824 */ /* 0x000fe200078e00ff */
[----:B------:R-:W-:Y:S01]  /*04c0*/  SHF.L.U32 R13, R13, 0x10, RZ ;  /* 0x000000100d0d7819 */ /* 0x000fe200000006ff */
[----:B------:R-:W-:Y:S01]  /*04d0*/  FADD R12, RZ, -R15 ;  /* 0x8000000fff0c7221 */ /* 0x000fe20000000000 */
[----:B------:R-:W-:Y:S01]  /*04e0*/  @P1 FSEL R12, R16, RZ, P0 ;  /* 0x000000ff100c1208 */ /* 0x000fe20000000000 */
[--C-:B------:R-:W-:Y:S01]  /*04f0*/  FADD R10, RZ, -R2.reuse ;  /* 0x80000002ff0a7221 */ /* 0x100fe20000000000 */
[----:B------:R-:W-:Y:S01]  /*0500*/  FMUL R17, R4, R17 ;  /* 0x0000001104117220 */ /* 0x000fe20000400000 */
[----:B------:R-:W-:Y:S01]  /*0510*/  @P1 FSEL R10, R13, RZ, P0 ;  /* 0x000000ff0d0a1208 */ /* 0x000fe20000000000 */
[----:B------:R-:W-:Y:S01]  /*0520*/  FMUL R4, R11, R4 ;  /* 0x000000040b047220 */ /* 0x000fe20000400000 */
[----:B------:R-:W-:-:S02]  /*0530*/  PRMT R2, R9, 0x7632, R2 ;  /* 0x0000763209027816 */ /* 0x000fc40000000002 */
[C---:B----4-:R-:W-:Y:S01]  /*0540*/  PRMT R11, R8.reuse, 0x7632, R11 ;  /* 0x00007632080b7816 */ /* 0x050fe2000000000b */
[----:B------:R-:W-:Y:S01]  /*0550*/  IMAD.U32 R13, R8, 0x10000, RZ ;  /* 0x00010000080d7824 */ /* 0x000fe200078e00ff */
[----:B------:R-:W-:Y:S01]  /*0560*/  FMUL R12, R5, R12 ;  /* 0x0000000c050c7220 */ /* 0x000fe20000400000 */
[----:B------:R-:W-:Y:S01]  /*0570*/  IMAD.U32 R9, R9, 0x10000, RZ ;  /* 0x0001000009097824 */ /* 0x000fe200078e00ff */
[----:B------:R-:W-:Y:S01]  /*0580*/  SHF.L.U32 R8, R11, 0x10, RZ ;  /* 0x000000100b087819 */ /* 0x000fe200000006ff */
[----:B------:R-:W-:Y:S01]  /*0590*/  IMAD.U32 R2, R2, 0x10000, RZ ;  /* 0x0001000002027824 */ /* 0x000fe200078e00ff */
[----:B------:R-:W-:Y:S01]  /*05a0*/  FMUL R5, R10, R5 ;  /* 0x000000050a057220 */ /* 0x000fe20000400000 */
[----:B------:R-:W-:Y:S01]  /*05b0*/  FFMA R9, R9, R6, R4 ;  /* 0x0000000609097223 */ /* 0x000fe20000000004 */
[----:B------:R-:W-:Y:S01]  /*05c0*/  FFMA R13, R6, R13, R17 ;  /* 0x0000000d060d7223 */ /* 0x000fe20000000011 */
[----:B------:R-:W-:Y:S01]  /*05d0*/  FFMA R8, R7, R8, R12 ;  /* 0x0000000807087223 */ /* 0x000fe2000000000c */
[----:B------:R-:W-:Y:S01]  /*05e0*/  FFMA R2, R2, R7, R5 ;  /* 0x0000000702027223 */ /* 0x000fe20000000005 */
[----:B------:R-:W-:-:S03]  /*05f0*/  IMAD.WIDE R4, R0, R3, c[0x0][0x178] ;  /* 0x00005e0000047625 */ /* 0x000fc600078e0203 */
[----:B------:R-:W-:Y:S02]  /*0600*/  F2FP.BF16.F32.PACK_AB R13, R8, R13 ;  /* 0x0000000d080d723e */ /* 0x000fe400000010ff */
[----:B------:R-:W-:Y:S01]  /*0610*/  F2FP.BF16.F32.PACK_AB R7, R2, R9 ;  /* 0x000000090207723e */ /* 0x000fe200000010ff */
[----:B------:R-:W-:-:S04]  /*0620*/  IMAD.WIDE R2, R0, R3, c[0x0][0x180] ;  /* 0x0000600000027625 */ /* 0x000fc800078e0203 */
[----:B------:R-:W-:Y:S04]  /*0630*/  STG.E [R4.64], R7 ;  /* 0x0000000704007986 */ /* 0x000fe8000c101904 */
[----:B------:R-:W-:Y:S01]  /*0640*/  STG.E [R2.64], R13 ;  /* 0x0000000d02007986 */ /* 0x000fe2000c101904 */
[----:B------:R-:W-:Y:S05]  /*0650*/  EXIT ;  /* 0x000000000000794d */ /* 0x000fea0003800000 */
.L_x_0:
[----:B------:R-:W-:-:S00]  /*0660*/  BRA `(.L_x_0) ;  /* 0xfffffff000007947 */ /* 0x000fc0000383ffff */
[----:B------:R-:W-:-:S00]  /*0670*/  NOP ;  /* 0x0000000000007918 */ /* 0x000fc00000000000 */
        /* <DEDUP_REMOVED lines=8> */
.L_x_1:
